//
// Generated by NVIDIA NVVM Compiler
//
// Compiler Build ID: CL-36424714
// Cuda compilation tools, release 13.0, V13.0.88
// Based on NVVM 20.0.0
//

.version 9.0
.target sm_100
.address_size 64

	// .globl	_Z10helloWorldv
.extern .func  (.param .b32 func_retval0) vprintf
(
	.param .b64 vprintf_param_0,
	.param .b64 vprintf_param_1
)
;
.global .align 1 .b8 $str[33] = {72, 101, 108, 108, 111, 32, 87, 111, 114, 108, 100, 33, 32, 77, 121, 32, 116, 104, 114, 101, 97, 100, 73, 100, 32, 105, 115, 32, 37, 100, 32, 10};

.visible .entry _Z10helloWorldv()
{
	.local .align 8 .b8 	__local_depot0[8];
	.reg .b64 	%SP;
	.reg .b64 	%SPL;
	.reg .b32 	%r<4>;
	.reg .b64 	%rd<5>;

	mov.u64 	%SPL, __local_depot0;
	cvta.local.u64 	%SP, %SPL;
	add.u64 	%rd1, %SP, 0;
	add.u64 	%rd2, %SPL, 0;
	mov.u32 	%r1, %tid.x;
	st.local.u32 	[%rd2], %r1;
	mov.u64 	%rd3, $str;
	cvta.global.u64 	%rd4, %rd3;
	{ // callseq 0, 0
	.param .b64 param0;
	st.param.b64 	[param0], %rd4;
	.param .b64 param1;
	st.param.b64 	[param1], %rd1;
	.param .b32 retval0;
	call.uni (retval0), 
	vprintf, 
	(
	param0, 
	param1
	);
	ld.param.b32 	%r2, [retval0];
	} // callseq 0
	ret;

}


// ===== COMPILED SASS (sm_100) =====

	.target	sm_100

	.elftype	@"ET_EXEC"


//--------------------- .note.nv.tkinfo           --------------------------
	.section	.note.nv.tkinfo,"",@"SHT_NOTE"
	.sectionflags	@"SHF_NOTE_NV_TKINFO"
	.tkinfo
        /*0018*/ 	.word	0x00000002
        /*0030*/ 	.string	""
        /*0030*/ 	.string	"ptxas"
        /*0030*/ 	.string	"Cuda compilation tools, release 13.0, V13.0.88"
        /*0030*/ 	.string	"Build cuda_13.0.r13.0/compiler.36424714_0"
        /*0030*/ 	.string	"-arch sm_100 -m 64 "



//--------------------- .note.nv.cuinfo           --------------------------
	.section	.note.nv.cuinfo,"",@"SHT_NOTE"
	.sectionflags	@"SHF_NOTE_NV_CUINFO"
        /*0018*/ 	.short	0x0002
        /*001a*/ 	.short	0x0064
        /*001c*/ 	.short	0x0082
	.zero		2


//--------------------- .nv.info                  --------------------------
	.section	.nv.info,"",@"SHT_CUDA_INFO"
	.align	4


	//----- nvinfo : EIATTR_REGCOUNT
	.align		4
        /*0000*/ 	.byte	0x04, 0x2f
        /*0002*/ 	.short	(.L_2 - .L_1)
	.align		4
.L_1:
        /*0004*/ 	.word	index@(_Z10helloWorldv)
        /*0008*/ 	.word	0x00000018


	//----- nvinfo : EIATTR_FRAME_SIZE
	.align		4
.L_2:
        /*000c*/ 	.byte	0x04, 0x11
        /*000e*/ 	.short	(.L_4 - .L_3)
	.align		4
.L_3:
        /*0010*/ 	.word	index@(_Z10helloWorldv)
        /*0014*/ 	.word	0x00000008


	//----- nvinfo : EIATTR_MIN_STACK_SIZE
	.align		4
.L_4:
        /*0018*/ 	.byte	0x04, 0x12
        /*001a*/ 	.short	(.L_6 - .L_5)
	.align		4
.L_5:
        /*001c*/ 	.word	index@(_Z10helloWorldv)
        /*0020*/ 	.word	0x00000008
.L_6:


//--------------------- .nv.compat                --------------------------
	.section	.nv.compat,"",@"SHT_CUDA_COMPAT_INFO"
	.align	4
        /*0000*/ 	.byte	0x02, 0x09, 0x00, 0x00, 0x02, 0x02, 0x01, 0x00, 0x02, 0x05, 0x05, 0x00, 0x03, 0x07, 0x01, 0x01
        /*0010*/ 	.byte	0x02, 0x03, 0x00, 0x00, 0x02, 0x06, 0x01, 0x00, 0x04, 0x0b, 0x08, 0x00, 0x09, 0x00, 0x00, 0x00
        /*0020*/ 	.byte	0x00, 0x00, 0x00, 0x00


//--------------------- .nv.info._Z10helloWorldv  --------------------------
	.section	.nv.info._Z10helloWorldv,"",@"SHT_CUDA_INFO"
	.sectionflags	@""
	.align	4


	//----- nvinfo : EIATTR_CUDA_API_VERSION
	.align		4
        /*0000*/ 	.byte	0x04, 0x37
        /*0002*/ 	.short	(.L_8 - .L_7)
.L_7:
        /*0004*/ 	.word	0x00000082


	//----- nvinfo : EIATTR_SPARSE_MMA_MASK
	.align		4
.L_8:
        /*0008*/ 	.byte	0x03, 0x50
        /*000a*/ 	.short	0x0000


	//----- nvinfo : EIATTR_MAXREG_COUNT
	.align		4
        /*000c*/ 	.byte	0x03, 0x1b
        /*000e*/ 	.short	0x00ff


	//----- nvinfo : EIATTR_EXTERNS
	.align		4
        /*0010*/ 	.byte	0x04, 0x0f
        /*0012*/ 	.short	(.L_10 - .L_9)


	//   ....[0]....
	.align		4
.L_9:
        /*0014*/ 	.word	index@(vprintf)


	//----- nvinfo : EIATTR_MERCURY_ISA_VERSION
	.align		4
.L_10:
        /*0018*/ 	.byte	0x03, 0x5f
        /*001a*/ 	.short	0x0101


	//----- nvinfo : EIATTR_VRC_CTA_INIT_COUNT
	.align		4
        /*001c*/ 	.byte	0x02, 0x4a
	.zero		1
	.zero		1


	//----- nvinfo : EIATTR_SYSCALL_OFFSETS
	.align		4
        /*0020*/ 	.byte	0x04, 0x46
        /*0022*/ 	.short	(.L_12 - .L_11)


	//   ....[0]....
.L_11:
        /*0024*/ 	.word	0x000000e0


	//----- nvinfo : EIATTR_EXIT_INSTR_OFFSETS
	.align		4
.L_12:
        /*0028*/ 	.byte	0x04, 0x1c
        /*002a*/ 	.short	(.L_14 - .L_13)


	//   ....[0]....
.L_13:
        /*002c*/ 	.word	0x000000f0


	//----- nvinfo : EIATTR_SW_WAR
	.align		4
.L_14:
        /*0030*/ 	.byte	0x04, 0x36
        /*0032*/ 	.short	(.L_16 - .L_15)
.L_15:
        /*0034*/ 	.word	0x00000008
.L_16:


//--------------------- .nv.callgraph             --------------------------
	.section	.nv.callgraph,"",@"SHT_CUDA_CALLGRAPH"
	.align	4
	.sectionentsize	8
	.align		4
        /*0000*/ 	.word	0x00000000
	.align		4
        /*0004*/ 	.word	0xffffffff
	.align		4
        /*0008*/ 	.word	index@(_Z10helloWorldv)
	.align		4
        /*000c*/ 	.word	index@(vprintf)
	.align		4
        /*0010*/ 	.word	0x00000000
	.align		4
        /*0014*/ 	.word	0xfffffffe
	.align		4
        /*0018*/ 	.word	0x00000000
	.align		4
        /*001c*/ 	.word	0xfffffffd
	.align		4
        /*0020*/ 	.word	0x00000000
	.align		4
        /*0024*/ 	.word	0xfffffffc


//--------------------- .nv.constant4             --------------------------
	.section	.nv.constant4,"a",@progbits
	.align	8
	.align		8
.nv.constant4:
        /*0000*/ 	.dword	vprintf
	.align		8
        /*0008*/ 	.dword	$str


//--------------------- .text._Z10helloWorldv     --------------------------
	.section	.text._Z10helloWorldv,"ax",@progbits
	.align	128
        .global         _Z10helloWorldv
        .type           _Z10helloWorldv,@function
        .size           _Z10helloWorldv,(.L_x_2 - _Z10helloWorldv)
        .other          _Z10helloWorldv,@"STO_CUDA_ENTRY STV_DEFAULT"
_Z10helloWorldv:
.text._Z10helloWorldv:
[----:B------:R-:W0:Y:S01]  /*0000*/  LDC R1, c[0x0][0x37c] ;  /* 0x0000df00ff017b82 */ /* 0x000e220000000800 */
[----:B------:R-:W1:Y:S01]  /*0010*/  S2R R8, SR_TID.X ;  /* 0x0000000000087919 */ /* 0x000e620000002100 */
[----:B0-----:R-:W-:Y:S01]  /*0020*/  VIADD R1, R1, 0xfffffff8 ;  /* 0xfffffff801017836 */ /* 0x001fe20000000000 */
[----:B------:R-:W-:Y:S01]  /*0030*/  MOV R0, 0x0 ;  /* 0x0000000000007802 */ /* 0x000fe20000000f00 */
[----:B------:R-:W0:Y:S04]  /*0040*/  LDCU UR4, c[0x0][0x2f8] ;  /* 0x00005f00ff0477ac */ /* 0x000e280008000800 */
[----:B------:R2:W3:Y:S01]  /*0050*/  LDC.64 R2, c[0x4][R0] ;  /* 0x0100000000027b82 */ /* 0x0004e20000000a00 */
[----:B------:R-:W4:Y:S01]  /*0060*/  LDCU.64 UR6, c[0x4][0x8] ;  /* 0x01000100ff0677ac */ /* 0x000f220008000a00 */
[----:B------:R-:W5:Y:S01]  /*0070*/  LDCU UR5, c[0x0][0x2fc] ;  /* 0x00005f80ff0577ac */ /* 0x000f620008000800 */
[----:B0-----:R-:W-:Y:S01]  /*0080*/  IADD3 R6, P0, PT, R1, UR4, RZ ;  /* 0x0000000401067c10 */ /* 0x001fe2000ff1e0ff */
[----:B----4-:R-:W-:Y:S01]  /*0090*/  IMAD.U32 R4, RZ, RZ, UR6 ;  /* 0x00000006ff047e24 */ /* 0x010fe2000f8e00ff */
[----:B------:R-:W-:-:S03]  /*00a0*/  MOV R5, UR7 ;  /* 0x0000000700057c02 */ /* 0x000fc60008000f00 */
[----:B-----5:R-:W-:Y:S01]  /*00b0*/  IMAD.X R7, RZ, RZ, UR5, P0 ;  /* 0x00000005ff077e24 */ /* 0x020fe200080e06ff */
[----:B-1----:R2:W-:Y:S07]  /*00c0*/  STL [R1], R8 ;  /* 0x0000000801007387 */ /* 0x0025ee0000100800 */
[----:B------:R-:W-:-:S07]  /*00d0*/  LEPC R20, `(.L_x_0) ;  /* 0x000000001014794e */ /* 0x000fce0000000000 */
[----:B--23--:R-:W-:Y:S05]  /*00e0*/  CALL.ABS.NOINC R2 ;  /* 0x0000000002007343 */ /* 0x00cfea0003c00000 */
.L_x_0:
[----:B------:R-:W-:Y:S05]  /*00f0*/  EXIT ;  /* 0x000000000000794d */ /* 0x000fea0003800000 */
.L_x_1:
[----:B------:R-:W-:-:S00]  /*0100*/  BRA `(.L_x_1) ;  /* 0xfffffffc00fc7947 */ /* 0x000fc0000383ffff */
[----:B------:R-:W-:-:S00]  /*0110*/  NOP ;  /* 0x0000000000007918 */ /* 0x000fc00000000000 */
        /* <DEDUP_REMOVED lines=14> */
.L_x_2:


//--------------------- .nv.global.init           --------------------------
	.section	.nv.global.init,"aw",@progbits
.nv.global.init:
	.type		$str,@object
	.size		$str,(.L_0 - $str)
$str:
        /*0000*/ 	.byte	0x48, 0x65, 0x6c, 0x6c, 0x6f, 0x20, 0x57, 0x6f, 0x72, 0x6c, 0x64, 0x21, 0x20, 0x4d, 0x79, 0x20
        /*0010*/ 	.byte	0x74, 0x68, 0x72, 0x65, 0x61, 0x64, 0x49, 0x64, 0x20, 0x69, 0x73, 0x20, 0x25, 0x64, 0x20, 0x0a
        /*0020*/ 	.byte	0x00
.L_0:


//--------------------- .nv.shared.reserved.0     --------------------------
	.section	.nv.shared.reserved.0,"aw",@nobits
	.weak		__nv_reservedSMEM_offset_0_alias
	.size		__nv_reservedSMEM_offset_0_alias, 0, 64
	.other		__nv_reservedSMEM_offset_0_alias,@"STO_CUDA_RESERVED_SHARED STV_DEFAULT"
__nv_reservedSMEM_offset_0_alias:
	.zero		0
	.zero		64


//--------------------- .nv.constant0._Z10helloWorldv --------------------------
	.section	.nv.constant0._Z10helloWorldv,"a",@progbits
	.sectionflags	@""
	.align	4
.nv.constant0._Z10helloWorldv:
	.zero		896


//--------------------- SYMBOLS --------------------------

	.type		.nv.reservedSmem.offset0,@object
	.size		.nv.reservedSmem.offset0,0x4
	.type		vprintf,@function
